//
// Generated by NVIDIA NVVM Compiler
//
// Compiler Build ID: CL-36424714
// Cuda compilation tools, release 13.0, V13.0.88
// Based on NVVM 20.0.0
//

.version 9.0
.target sm_100
.address_size 64

	// .globl	_Z7kernel1Pfi

.visible .entry _Z7kernel1Pfi(
	.param .u64 .ptr .align 1 _Z7kernel1Pfi_param_0,
	.param .u32 _Z7kernel1Pfi_param_1
)
{
	.reg .pred 	%p<3>;
	.reg .b32 	%r<10>;
	.reg .b32 	%f<12>;
	.reg .b64 	%rd<5>;

	ld.param.u64 	%rd2, [_Z7kernel1Pfi_param_0];
	ld.param.u32 	%r4, [_Z7kernel1Pfi_param_1];
	mov.u32 	%r5, %tid.x;
	mov.u32 	%r6, %ctaid.x;
	mov.u32 	%r7, %ntid.x;
	mad.lo.s32 	%r1, %r6, %r7, %r5;
	setp.ge.s32 	%p1, %r1, %r4;
	@%p1 bra 	$L__BB0_4;
	cvta.to.global.u64 	%rd3, %rd2;
	mul.wide.s32 	%rd4, %r1, 4;
	add.s64 	%rd1, %rd3, %rd4;
	ld.global.f32 	%f11, [%rd1];
	mov.b32 	%r9, 0;
$L__BB0_2:
	fma.rn.f32 	%f4, %f11, %f11, 0f3C23D70A;
	sqrt.rn.f32 	%f5, %f4;
	fma.rn.f32 	%f6, %f5, %f5, 0f3C23D70A;
	sqrt.rn.f32 	%f7, %f6;
	fma.rn.f32 	%f8, %f7, %f7, 0f3C23D70A;
	sqrt.rn.f32 	%f9, %f8;
	fma.rn.f32 	%f10, %f9, %f9, 0f3C23D70A;
	sqrt.rn.f32 	%f11, %f10;
	add.s32 	%r9, %r9, 4;
	setp.ne.s32 	%p2, %r9, 500;
	@%p2 bra 	$L__BB0_2;
	st.global.f32 	[%rd1], %f11;
$L__BB0_4:
	ret;

}
	// .globl	_Z7kernel2Pfi
.visible .entry _Z7kernel2Pfi(
	.param .u64 .ptr .align 1 _Z7kernel2Pfi_param_0,
	.param .u32 _Z7kernel2Pfi_param_1
)
{
	.reg .pred 	%p<2>;
	.reg .b32 	%r<6>;
	.reg .b32 	%f<3>;
	.reg .b64 	%rd<5>;

	ld.param.u64 	%rd1, [_Z7kernel2Pfi_param_0];
	ld.param.u32 	%r2, [_Z7kernel2Pfi_param_1];
	mov.u32 	%r3, %tid.x;
	mov.u32 	%r4, %ctaid.x;
	mov.u32 	%r5, %ntid.x;
	mad.lo.s32 	%r1, %r4, %r5, %r3;
	setp.ge.s32 	%p1, %r1, %r2;
	@%p1 bra 	$L__BB1_2;
	cvta.to.global.u64 	%rd2, %rd1;
	mul.wide.s32 	%rd3, %r1, 4;
	add.s64 	%rd4, %rd2, %rd3;
	ld.global.f32 	%f1, [%rd4];
	add.f32 	%f2, %f1, %f1;
	st.global.f32 	[%rd4], %f2;
$L__BB1_2:
	ret;

}


// ===== COMPILED SASS (sm_100) =====

	.target	sm_100

	.elftype	@"ET_EXEC"


//--------------------- .note.nv.tkinfo           --------------------------
	.section	.note.nv.tkinfo,"",@"SHT_NOTE"
	.sectionflags	@"SHF_NOTE_NV_TKINFO"
	.tkinfo
        /*0018*/ 	.word	0x00000002
        /*0030*/ 	.string	""
        /*0030*/ 	.string	"ptxas"
        /*0030*/ 	.string	"Cuda compilation tools, release 13.0, V13.0.88"
        /*0030*/ 	.string	"Build cuda_13.0.r13.0/compiler.36424714_0"
        /*0030*/ 	.string	"-arch sm_100 -m 64 "



//--------------------- .note.nv.cuinfo           --------------------------
	.section	.note.nv.cuinfo,"",@"SHT_NOTE"
	.sectionflags	@"SHF_NOTE_NV_CUINFO"
        /*0018*/ 	.short	0x0002
        /*001a*/ 	.short	0x0064
        /*001c*/ 	.short	0x0082
	.zero		2


//--------------------- .nv.info                  --------------------------
	.section	.nv.info,"",@"SHT_CUDA_INFO"
	.align	4


	//----- nvinfo : EIATTR_REGCOUNT
	.align		4
        /*0000*/ 	.byte	0x04, 0x2f
        /*0002*/ 	.short	(.L_1 - .L_0)
	.align		4
.L_0:
        /*0004*/ 	.word	index@(_Z7kernel1Pfi)
        /*0008*/ 	.word	0x0000000c


	//----- nvinfo : EIATTR_FRAME_SIZE
	.align		4
.L_1:
        /*000c*/ 	.byte	0x04, 0x11
        /*000e*/ 	.short	(.L_3 - .L_2)
	.align		4
.L_2:
        /*0010*/ 	.word	index@($__internal_0_$__cuda_sm20_sqrt_rn_f32_slowpath)
        /*0014*/ 	.word	0x00000000


	//----- nvinfo : EIATTR_FRAME_SIZE
	.align		4
.L_3:
        /*0018*/ 	.byte	0x04, 0x11
        /*001a*/ 	.short	(.L_5 - .L_4)
	.align		4
.L_4:
        /*001c*/ 	.word	index@(_Z7kernel1Pfi)
        /*0020*/ 	.word	0x00000000


	//----- nvinfo : EIATTR_REGCOUNT
	.align		4
.L_5:
        /*0024*/ 	.byte	0x04, 0x2f
        /*0026*/ 	.short	(.L_7 - .L_6)
	.align		4
.L_6:
        /*0028*/ 	.word	index@(_Z7kernel2Pfi)
        /*002c*/ 	.word	0x00000008


	//----- nvinfo : EIATTR_FRAME_SIZE
	.align		4
.L_7:
        /*0030*/ 	.byte	0x04, 0x11
        /*0032*/ 	.short	(.L_9 - .L_8)
	.align		4
.L_8:
        /*0034*/ 	.word	index@(_Z7kernel2Pfi)
        /*0038*/ 	.word	0x00000000


	//----- nvinfo : EIATTR_MIN_STACK_SIZE
	.align		4
.L_9:
        /*003c*/ 	.byte	0x04, 0x12
        /*003e*/ 	.short	(.L_11 - .L_10)
	.align		4
.L_10:
        /*0040*/ 	.word	index@(_Z7kernel2Pfi)
        /*0044*/ 	.word	0x00000000


	//----- nvinfo : EIATTR_MIN_STACK_SIZE
	.align		4
.L_11:
        /*0048*/ 	.byte	0x04, 0x12
        /*004a*/ 	.short	(.L_13 - .L_12)
	.align		4
.L_12:
        /*004c*/ 	.word	index@(_Z7kernel1Pfi)
        /*0050*/ 	.word	0x00000000
.L_13:


//--------------------- .nv.compat                --------------------------
	.section	.nv.compat,"",@"SHT_CUDA_COMPAT_INFO"
	.align	4
        /*0000*/ 	.byte	0x02, 0x09, 0x00, 0x00, 0x02, 0x02, 0x01, 0x00, 0x02, 0x05, 0x05, 0x00, 0x03, 0x07, 0x01, 0x01
        /*0010*/ 	.byte	0x02, 0x03, 0x00, 0x00, 0x02, 0x06, 0x01, 0x00, 0x04, 0x0b, 0x08, 0x00, 0x01, 0x00, 0x00, 0x00
        /*0020*/ 	.byte	0x00, 0x00, 0x00, 0x00


//--------------------- .nv.info._Z7kernel2Pfi    --------------------------
	.section	.nv.info._Z7kernel2Pfi,"",@"SHT_CUDA_INFO"
	.sectionflags	@""
	.align	4


	//----- nvinfo : EIATTR_CUDA_API_VERSION
	.align		4
        /*0000*/ 	.byte	0x04, 0x37
        /*0002*/ 	.short	(.L_15 - .L_14)
.L_14:
        /*0004*/ 	.word	0x00000082


	//----- nvinfo : EIATTR_KPARAM_INFO
	.align		4
.L_15:
        /*0008*/ 	.byte	0x04, 0x17
        /*000a*/ 	.short	(.L_17 - .L_16)
.L_16:
        /*000c*/ 	.word	0x00000000
        /*0010*/ 	.short	0x0001
        /*0012*/ 	.short	0x0008
        /*0014*/ 	.byte	0x00, 0xf0, 0x11, 0x00


	//----- nvinfo : EIATTR_KPARAM_INFO
	.align		4
.L_17:
        /*0018*/ 	.byte	0x04, 0x17
        /*001a*/ 	.short	(.L_19 - .L_18)
.L_18:
        /*001c*/ 	.word	0x00000000
        /*0020*/ 	.short	0x0000
        /*0022*/ 	.short	0x0000
        /*0024*/ 	.byte	0x00, 0xf5, 0x21, 0x00


	//----- nvinfo : EIATTR_SPARSE_MMA_MASK
	.align		4
.L_19:
        /*0028*/ 	.byte	0x03, 0x50
        /*002a*/ 	.short	0x0000


	//----- nvinfo : EIATTR_MAXREG_COUNT
	.align		4
        /*002c*/ 	.byte	0x03, 0x1b
        /*002e*/ 	.short	0x00ff


	//----- nvinfo : EIATTR_MERCURY_ISA_VERSION
	.align		4
        /*0030*/ 	.byte	0x03, 0x5f
        /*0032*/ 	.short	0x0101


	//----- nvinfo : EIATTR_VRC_CTA_INIT_COUNT
	.align		4
        /*0034*/ 	.byte	0x02, 0x4a
	.zero		1
	.zero		1


	//----- nvinfo : EIATTR_EXIT_INSTR_OFFSETS
	.align		4
        /*0038*/ 	.byte	0x04, 0x1c
        /*003a*/ 	.short	(.L_21 - .L_20)


	//   ....[0]....
.L_20:
        /*003c*/ 	.word	0x00000070


	//   ....[1]....
        /*0040*/ 	.word	0x000000e0


	//----- nvinfo : EIATTR_CBANK_PARAM_SIZE
	.align		4
.L_21:
        /*0044*/ 	.byte	0x03, 0x19
        /*0046*/ 	.short	0x000c


	//----- nvinfo : EIATTR_PARAM_CBANK
	.align		4
        /*0048*/ 	.byte	0x04, 0x0a
        /*004a*/ 	.short	(.L_23 - .L_22)
	.align		4
.L_22:
        /*004c*/ 	.word	index@(.nv.constant0._Z7kernel2Pfi)
        /*0050*/ 	.short	0x0380
        /*0052*/ 	.short	0x000c


	//----- nvinfo : EIATTR_SW_WAR
	.align		4
.L_23:
        /*0054*/ 	.byte	0x04, 0x36
        /*0056*/ 	.short	(.L_25 - .L_24)
.L_24:
        /*0058*/ 	.word	0x00000008
.L_25:


//--------------------- .nv.info._Z7kernel1Pfi    --------------------------
	.section	.nv.info._Z7kernel1Pfi,"",@"SHT_CUDA_INFO"
	.sectionflags	@""
	.align	4


	//----- nvinfo : EIATTR_CUDA_API_VERSION
	.align		4
        /*0000*/ 	.byte	0x04, 0x37
        /*0002*/ 	.short	(.L_27 - .L_26)
.L_26:
        /*0004*/ 	.word	0x00000082


	//----- nvinfo : EIATTR_KPARAM_INFO
	.align		4
.L_27:
        /*0008*/ 	.byte	0x04, 0x17
        /*000a*/ 	.short	(.L_29 - .L_28)
.L_28:
        /*000c*/ 	.word	0x00000000
        /*0010*/ 	.short	0x0001
        /*0012*/ 	.short	0x0008
        /*0014*/ 	.byte	0x00, 0xf0, 0x11, 0x00


	//----- nvinfo : EIATTR_KPARAM_INFO
	.align		4
.L_29:
        /*0018*/ 	.byte	0x04, 0x17
        /*001a*/ 	.short	(.L_31 - .L_30)
.L_30:
        /*001c*/ 	.word	0x00000000
        /*0020*/ 	.short	0x0000
        /*0022*/ 	.short	0x0000
        /*0024*/ 	.byte	0x00, 0xf5, 0x21, 0x00


	//----- nvinfo : EIATTR_SPARSE_MMA_MASK
	.align		4
.L_31:
        /*0028*/ 	.byte	0x03, 0x50
        /*002a*/ 	.short	0x0000


	//----- nvinfo : EIATTR_MAXREG_COUNT
	.align		4
        /*002c*/ 	.byte	0x03, 0x1b
        /*002e*/ 	.short	0x00ff


	//----- nvinfo : EIATTR_MERCURY_ISA_VERSION
	.align		4
        /*0030*/ 	.byte	0x03, 0x5f
        /*0032*/ 	.short	0x0101


	//----- nvinfo : EIATTR_VRC_CTA_INIT_COUNT
	.align		4
        /*0034*/ 	.byte	0x02, 0x4a
	.zero		1
	.zero		1


	//----- nvinfo : EIATTR_EXIT_INSTR_OFFSETS
	.align		4
        /*0038*/ 	.byte	0x04, 0x1c
        /*003a*/ 	.short	(.L_33 - .L_32)


	//   ....[0]....
.L_32:
        /*003c*/ 	.word	0x00000070


	//   ....[1]....
        /*0040*/ 	.word	0x000004f0


	//----- nvinfo : EIATTR_CRS_STACK_SIZE
	.align		4
.L_33:
        /*0044*/ 	.byte	0x04, 0x1e
        /*0046*/ 	.short	(.L_35 - .L_34)
.L_34:
        /*0048*/ 	.word	0x00000000


	//----- nvinfo : EIATTR_CBANK_PARAM_SIZE
	.align		4
.L_35:
        /*004c*/ 	.byte	0x03, 0x19
        /*004e*/ 	.short	0x000c


	//----- nvinfo : EIATTR_PARAM_CBANK
	.align		4
        /*0050*/ 	.byte	0x04, 0x0a
        /*0052*/ 	.short	(.L_37 - .L_36)
	.align		4
.L_36:
        /*0054*/ 	.word	index@(.nv.constant0._Z7kernel1Pfi)
        /*0058*/ 	.short	0x0380
        /*005a*/ 	.short	0x000c


	//----- nvinfo : EIATTR_SW_WAR
	.align		4
.L_37:
        /*005c*/ 	.byte	0x04, 0x36
        /*005e*/ 	.short	(.L_39 - .L_38)
.L_38:
        /*0060*/ 	.word	0x00000008
.L_39:


//--------------------- .nv.callgraph             --------------------------
	.section	.nv.callgraph,"",@"SHT_CUDA_CALLGRAPH"
	.align	4
	.sectionentsize	8
	.align		4
        /*0000*/ 	.word	0x00000000
	.align		4
        /*0004*/ 	.word	0xffffffff
	.align		4
        /*0008*/ 	.word	0x00000000
	.align		4
        /*000c*/ 	.word	0xfffffffe
	.align		4
        /*0010*/ 	.word	0x00000000
	.align		4
        /*0014*/ 	.word	0xfffffffd
	.align		4
        /*0018*/ 	.word	0x00000000
	.align		4
        /*001c*/ 	.word	0xfffffffc


//--------------------- .text._Z7kernel2Pfi       --------------------------
	.section	.text._Z7kernel2Pfi,"ax",@progbits
	.align	128
        .global         _Z7kernel2Pfi
        .type           _Z7kernel2Pfi,@function
        .size           _Z7kernel2Pfi,(.L_x_18 - _Z7kernel2Pfi)
        .other          _Z7kernel2Pfi,@"STO_CUDA_ENTRY STV_DEFAULT"
_Z7kernel2Pfi:
.text._Z7kernel2Pfi:
[----:B------:R-:W-:Y:S01]  /*0000*/  LDC R1, c[0x0][0x37c] ;  /* 0x0000df00ff017b82 */ /* 0x000fe20000000800 */
[----:B------:R-:W0:Y:S07]  /*0010*/  S2R R5, SR_TID.X ;  /* 0x0000000000057919 */ /* 0x000e2e0000002100 */
[----:B------:R-:W0:Y:S01]  /*0020*/  S2UR UR4, SR_CTAID.X ;  /* 0x00000000000479c3 */ /* 0x000e220000002500 */
[----:B------:R-:W1:Y:S07]  /*0030*/  LDCU UR5, c[0x0][0x388] ;  /* 0x00007100ff0577ac */ /* 0x000e6e0008000800 */
[----:B------:R-:W0:Y:S02]  /*0040*/  LDC R0, c[0x0][0x360] ;  /* 0x0000d800ff007b82 */ /* 0x000e240000000800 */
[----:B0-----:R-:W-:-:S05]  /*0050*/  IMAD R5, R0, UR4, R5 ;  /* 0x0000000400057c24 */ /* 0x001fca000f8e0205 */
[----:B-1----:R-:W-:-:S13]  /*0060*/  ISETP.GE.AND P0, PT, R5, UR5, PT ;  /* 0x0000000505007c0c */ /* 0x002fda000bf06270 */
[----:B------:R-:W-:Y:S05]  /*0070*/  @P0 EXIT ;  /* 0x000000000000094d */ /* 0x000fea0003800000 */
[----:B------:R-:W0:Y:S01]  /*0080*/  LDC.64 R2, c[0x0][0x380] ;  /* 0x0000e000ff027b82 */ /* 0x000e220000000a00 */
[----:B------:R-:W1:Y:S01]  /*0090*/  LDCU.64 UR4, c[0x0][0x358] ;  /* 0x00006b00ff0477ac */ /* 0x000e620008000a00 */
[----:B0-----:R-:W-:-:S05]  /*00a0*/  IMAD.WIDE R2, R5, 0x4, R2 ;  /* 0x0000000405027825 */ /* 0x001fca00078e0202 */
[----:B-1----:R-:W2:Y:S02]  /*00b0*/  LDG.E R0, desc[UR4][R2.64] ;  /* 0x0000000402007981 */ /* 0x002ea4000c1e1900 */
[----:B--2---:R-:W-:-:S05]  /*00c0*/  FADD R5, R0, R0 ;  /* 0x0000000000057221 */ /* 0x004fca0000000000 */
[----:B------:R-:W-:Y:S01]  /*00d0*/  STG.E desc[UR4][R2.64], R5 ;  /* 0x0000000502007986 */ /* 0x000fe2000c101904 */
[----:B------:R-:W-:Y:S05]  /*00e0*/  EXIT ;  /* 0x000000000000794d */ /* 0x000fea0003800000 */
.L_x_0:
[----:B------:R-:W-:-:S00]  /*00f0*/  BRA `(.L_x_0) ;  /* 0xfffffffc00fc7947 */ /* 0x000fc0000383ffff */
[----:B------:R-:W-:-:S00]  /*0100*/  NOP ;  /* 0x0000000000007918 */ /* 0x000fc00000000000 */
[----:B------:R-:W-:-:S00]  /*0110*/  NOP ;  /* 0x0000000000007918 */ /* 0x000fc00000000000 */
[----:B------:R-:W-:-:S00]  /*0120*/  NOP ;  /* 0x0000000000007918 */ /* 0x000fc00000000000 */
[----:B------:R-:W-:-:S00]  /*0130*/  NOP ;  /* 0x0000000000007918 */ /* 0x000fc00000000000 */
[----:B------:R-:W-:-:S00]  /*0140*/  NOP ;  /* 0x0000000000007918 */ /* 0x000fc00000000000 */
[----:B------:R-:W-:-:S00]  /*0150*/  NOP ;  /* 0x0000000000007918 */ /* 0x000fc00000000000 */
[----:B------:R-:W-:-:S00]  /*0160*/  NOP ;  /* 0x0000000000007918 */ /* 0x000fc00000000000 */
[----:B------:R-:W-:-:S00]  /*0170*/  NOP ;  /* 0x0000000000007918 */ /* 0x000fc00000000000 */
.L_x_18:


//--------------------- .text._Z7kernel1Pfi       --------------------------
	.section	.text._Z7kernel1Pfi,"ax",@progbits
	.align	128
        .global         _Z7kernel1Pfi
        .type           _Z7kernel1Pfi,@function
        .size           _Z7kernel1Pfi,(.L_x_17 - _Z7kernel1Pfi)
        .other          _Z7kernel1Pfi,@"STO_CUDA_ENTRY STV_DEFAULT"
_Z7kernel1Pfi:
.text._Z7kernel1Pfi:
        /* <DEDUP_REMOVED lines=11> */
[----:B-1----:R0:W5:Y:S01]  /*00b0*/  LDG.E R5, desc[UR6][R2.64] ;  /* 0x0000000602057981 */ /* 0x002162000c1e1900 */
[----:B------:R-:W-:-:S05]  /*00c0*/  UMOV UR4, URZ ;  /* 0x000000ff00047c82 */ /* 0x000fca0008000000 */
.L_x_14:
[----:B-----5:R-:W-:Y:S01]  /*00d0*/  FFMA R5, R5, R5, 0.0099999997764825820923 ;  /* 0x3c23d70a05057423 */ /* 0x020fe20000000005 */
[----:B------:R-:W-:Y:S01]  /*00e0*/  UIADD3 UR4, UPT, UPT, UR4, 0x4, URZ ;  /* 0x0000000404047890 */ /* 0x000fe2000fffe0ff */
[----:B------:R-:W-:Y:S02]  /*00f0*/  BSSY.RECONVERGENT B0, `(.L_x_1) ;  /* 0x000000e000007945 */ /* 0x000fe40003800200 */
[----:B------:R1:W2:Y:S01]  /*0100*/  MUFU.RSQ R4, R5 ;  /* 0x0000000500047308 */ /* 0x0002a20000001400 */
[----:B------:R-:W-:Y:S01]  /*0110*/  IADD3 R0, PT, PT, R5, -0xd000000, RZ ;  /* 0xf300000005007810 */ /* 0x000fe20007ffe0ff */
[----:B------:R-:W-:-:S03]  /*0120*/  UISETP.NE.AND UP0, UPT, UR4, 0x1f4, UPT ;  /* 0x000001f40400788c */ /* 0x000fc6000bf05270 */
[----:B------:R-:W-:-:S13]  /*0130*/  ISETP.GT.U32.AND P0, PT, R0, 0x727fffff, PT ;  /* 0x727fffff0000780c */ /* 0x000fda0003f04070 */
[----:B-12---:R-:W-:Y:S05]  /*0140*/  @!P0 BRA `(.L_x_2) ;  /* 0x0000000000108947 */ /* 0x006fea0003800000 */
[----:B------:R-:W-:Y:S02]  /*0150*/  MOV R0, R5 ;  /* 0x0000000500007202 */ /* 0x000fe40000000f00 */
[----:B------:R-:W-:-:S07]  /*0160*/  MOV R9, 0x180 ;  /* 0x0000018000097802 */ /* 0x000fce0000000f00 */
[----:B0-----:R-:W-:Y:S05]  /*0170*/  CALL.REL.NOINC `($__internal_0_$__cuda_sm20_sqrt_rn_f32_slowpath) ;  /* 0x0000000000e07944 */ /* 0x001fea0003c00000 */
[----:B------:R-:W-:Y:S05]  /*0180*/  BRA `(.L_x_3) ;  /* 0x0000000000107947 */ /* 0x000fea0003800000 */
.L_x_2:
[----:B------:R-:W-:Y:S01]  /*0190*/  FMUL.FTZ R0, R5, R4 ;  /* 0x0000000405007220 */ /* 0x000fe20000410000 */
[----:B------:R-:W-:-:S03]  /*01a0*/  FMUL.FTZ R4, R4, 0.5 ;  /* 0x3f00000004047820 */ /* 0x000fc60000410000 */
[----:B------:R-:W-:-:S04]  /*01b0*/  FFMA R5, -R0, R0, R5 ;  /* 0x0000000000057223 */ /* 0x000fc80000000105 */
[----:B------:R-:W-:-:S07]  /*01c0*/  FFMA R0, R5, R4, R0 ;  /* 0x0000000405007223 */ /* 0x000fce0000000000 */
.L_x_3:
[----:B------:R-:W-:Y:S05]  /*01d0*/  BSYNC.RECONVERGENT B0 ;  /* 0x0000000000007941 */ /* 0x000fea0003800200 */
.L_x_1:
[----:B------:R-:W-:Y:S01]  /*01e0*/  FFMA R5, R0, R0, 0.0099999997764825820923 ;  /* 0x3c23d70a00057423 */ /* 0x000fe20000000000 */
[----:B------:R-:W-:Y:S03]  /*01f0*/  BSSY.RECONVERGENT B0, `(.L_x_4) ;  /* 0x000000d000007945 */ /* 0x000fe60003800200 */
[----:B------:R1:W2:Y:S01]  /*0200*/  MUFU.RSQ R4, R5 ;  /* 0x0000000500047308 */ /* 0x0002a20000001400 */
[----:B------:R-:W-:-:S04]  /*0210*/  IADD3 R0, PT, PT, R5, -0xd000000, RZ ;  /* 0xf300000005007810 */ /* 0x000fc80007ffe0ff */
[----:B------:R-:W-:-:S13]  /*0220*/  ISETP.GT.U32.AND P0, PT, R0, 0x727fffff, PT ;  /* 0x727fffff0000780c */ /* 0x000fda0003f04070 */
[----:B-12---:R-:W-:Y:S05]  /*0230*/  @!P0 BRA `(.L_x_5) ;  /* 0x0000000000108947 */ /* 0x006fea0003800000 */
[----:B------:R-:W-:Y:S02]  /*0240*/  MOV R0, R5 ;  /* 0x0000000500007202 */ /* 0x000fe40000000f00 */
[----:B------:R-:W-:-:S07]  /*0250*/  MOV R9, 0x270 ;  /* 0x0000027000097802 */ /* 0x000fce0000000f00 */
[----:B0-----:R-:W-:Y:S05]  /*0260*/  CALL.REL.NOINC `($__internal_0_$__cuda_sm20_sqrt_rn_f32_slowpath) ;  /* 0x0000000000a47944 */ /* 0x001fea0003c00000 */
[----:B------:R-:W-:Y:S05]  /*0270*/  BRA `(.L_x_6) ;  /* 0x0000000000107947 */ /* 0x000fea0003800000 */
.L_x_5:
[----:B------:R-:W-:Y:S01]  /*0280*/  FMUL.FTZ R0, R5, R4 ;  /* 0x0000000405007220 */ /* 0x000fe20000410000 */
[----:B------:R-:W-:-:S03]  /*0290*/  FMUL.FTZ R4, R4, 0.5 ;  /* 0x3f00000004047820 */ /* 0x000fc60000410000 */
[----:B------:R-:W-:-:S04]  /*02a0*/  FFMA R5, -R0, R0, R5 ;  /* 0x0000000000057223 */ /* 0x000fc80000000105 */
[----:B------:R-:W-:-:S07]  /*02b0*/  FFMA R0, R5, R4, R0 ;  /* 0x0000000405007223 */ /* 0x000fce0000000000 */
.L_x_6:
[----:B------:R-:W-:Y:S05]  /*02c0*/  BSYNC.RECONVERGENT B0 ;  /* 0x0000000000007941 */ /* 0x000fea0003800200 */
.L_x_4:
        /* <DEDUP_REMOVED lines=10> */
.L_x_8:
[----:B------:R-:W-:Y:S01]  /*0370*/  FMUL.FTZ R0, R5, R4 ;  /* 0x0000000405007220 */ /* 0x000fe20000410000 */
[----:B------:R-:W-:-:S03]  /*0380*/  FMUL.FTZ R4, R4, 0.5 ;  /* 0x3f00000004047820 */ /* 0x000fc60000410000 */
[----:B------:R-:W-:-:S04]  /*0390*/  FFMA R5, -R0, R0, R5 ;  /* 0x0000000000057223 */ /* 0x000fc80000000105 */
[----:B------:R-:W-:-:S07]  /*03a0*/  FFMA R0, R5, R4, R0 ;  /* 0x0000000405007223 */ /* 0x000fce0000000000 */
.L_x_9:
[----:B------:R-:W-:Y:S05]  /*03b0*/  BSYNC.RECONVERGENT B0 ;  /* 0x0000000000007941 */ /* 0x000fea0003800200 */
.L_x_7:
[----:B------:R-:W-:Y:S01]  /*03c0*/  FFMA R0, R0, R0, 0.0099999997764825820923 ;  /* 0x3c23d70a00007423 */ /* 0x000fe20000000000 */
[----:B------:R-:W-:Y:S03]  /*03d0*/  BSSY.RECONVERGENT B0, `(.L_x_10) ;  /* 0x000000f000007945 */ /* 0x000fe60003800200 */
[----:B------:R1:W2:Y:S01]  /*03e0*/  MUFU.RSQ R7, R0 ;  /* 0x0000000000077308 */ /* 0x0002a20000001400 */
[----:B------:R-:W-:-:S04]  /*03f0*/  IADD3 R4, PT, PT, R0, -0xd000000, RZ ;  /* 0xf300000000047810 */ /* 0x000fc80007ffe0ff */
[----:B------:R-:W-:-:S13]  /*0400*/  ISETP.GT.U32.AND P0, PT, R4, 0x727fffff, PT ;  /* 0x727fffff0400780c */ /* 0x000fda0003f04070 */
[----:B-12---:R-:W-:Y:S05]  /*0410*/  @!P0 BRA `(.L_x_11) ;  /* 0x0000000000188947 */ /* 0x006fea0003800000 */
[----:B------:R-:W-:Y:S01]  /*0420*/  BSSY.RECONVERGENT B1, `(.L_x_12) ;  /* 0x0000003000017945 */ /* 0x000fe20003800200 */
[----:B------:R-:W-:-:S07]  /*0430*/  MOV R9, 0x450 ;  /* 0x0000045000097802 */ /* 0x000fce0000000f00 */
[----:B0-----:R-:W-:Y:S05]  /*0440*/  CALL.REL.NOINC `($__internal_0_$__cuda_sm20_sqrt_rn_f32_slowpath) ;  /* 0x00000000002c7944 */ /* 0x001fea0003c00000 */
[----:B------:R-:W-:Y:S05]  /*0450*/  BSYNC.RECONVERGENT B1 ;  /* 0x0000000000017941 */ /* 0x000fea0003800200 */
.L_x_12:
[----:B------:R-:W-:Y:S01]  /*0460*/  MOV R5, R0 ;  /* 0x0000000000057202 */ /* 0x000fe20000000f00 */
[----:B------:R-:W-:Y:S06]  /*0470*/  BRA `(.L_x_13) ;  /* 0x0000000000107947 */ /* 0x000fec0003800000 */
.L_x_11:
[----:B------:R-:W-:Y:S01]  /*0480*/  FMUL.FTZ R5, R0, R7 ;  /* 0x0000000700057220 */ /* 0x000fe20000410000 */
[----:B------:R-:W-:-:S03]  /*0490*/  FMUL.FTZ R4, R7, 0.5 ;  /* 0x3f00000007047820 */ /* 0x000fc60000410000 */
[----:B------:R-:W-:-:S04]  /*04a0*/  FFMA R0, -R5, R5, R0 ;  /* 0x0000000505007223 */ /* 0x000fc80000000100 */
[----:B------:R-:W-:-:S07]  /*04b0*/  FFMA R5, R0, R4, R5 ;  /* 0x0000000400057223 */ /* 0x000fce0000000005 */
.L_x_13:
[----:B------:R-:W-:Y:S05]  /*04c0*/  BSYNC.RECONVERGENT B0 ;  /* 0x0000000000007941 */ /* 0x000fea0003800200 */
.L_x_10:
[----:B------:R-:W-:Y:S05]  /*04d0*/  BRA.U UP0, `(.L_x_14) ;  /* 0xfffffff900fc7547 */ /* 0x000fea000b83ffff */
[----:B------:R-:W-:Y:S01]  /*04e0*/  STG.E desc[UR6][R2.64], R5 ;  /* 0x0000000502007986 */ /* 0x000fe2000c101906 */
[----:B------:R-:W-:Y:S05]  /*04f0*/  EXIT ;  /* 0x000000000000794d */ /* 0x000fea0003800000 */
        .weak           $__internal_0_$__cuda_sm20_sqrt_rn_f32_slowpath
        .type           $__internal_0_$__cuda_sm20_sqrt_rn_f32_slowpath,@function
        .size           $__internal_0_$__cuda_sm20_sqrt_rn_f32_slowpath,(.L_x_17 - $__internal_0_$__cuda_sm20_sqrt_rn_f32_slowpath)
$__internal_0_$__cuda_sm20_sqrt_rn_f32_slowpath:
[----:B------:R-:W-:-:S13]  /*0500*/  LOP3.LUT P0, RZ, R0, 0x7fffffff, RZ, 0xc0, !PT ;  /* 0x7fffffff00ff7812 */ /* 0x000fda000780c0ff */
[----:B------:R-:W-:Y:S01]  /*0510*/  @!P0 MOV R4, R0 ;  /* 0x0000000000048202 */ /* 0x000fe20000000f00 */
[----:B------:R-:W-:Y:S06]  /*0520*/  @!P0 BRA `(.L_x_15) ;  /* 0x0000000000408947 */ /* 0x000fec0003800000 */
[----:B------:R-:W-:-:S13]  /*0530*/  FSETP.GEU.FTZ.AND P0, PT, R0, RZ, PT ;  /* 0x000000ff0000720b */ /* 0x000fda0003f1e000 */
[----:B------:R-:W-:Y:S01]  /*0540*/  @!P0 MOV R4, 0x7fffffff ;  /* 0x7fffffff00048802 */ /* 0x000fe20000000f00 */
[----:B------:R-:W-:Y:S06]  /*0550*/  @!P0 BRA `(.L_x_15) ;  /* 0x0000000000348947 */ /* 0x000fec0003800000 */
[----:B------:R-:W-:-:S13]  /*0560*/  FSETP.GTU.FTZ.AND P0, PT, |R0|, +INF , PT ;  /* 0x7f8000000000780b */ /* 0x000fda0003f1c200 */
[----:B------:R-:W-:Y:S01]  /*0570*/  @P0 FADD.FTZ R4, R0, 1 ;  /* 0x3f80000000040421 */ /* 0x000fe20000010000 */
[----:B------:R-:W-:Y:S06]  /*0580*/  @P0 BRA `(.L_x_15) ;  /* 0x0000000000280947 */ /* 0x000fec0003800000 */
[----:B------:R-:W-:-:S13]  /*0590*/  FSETP.NEU.FTZ.AND P0, PT, |R0|, +INF , PT ;  /* 0x7f8000000000780b */ /* 0x000fda0003f1d200 */
[----:B------:R-:W-:-:S04]  /*05a0*/  @P0 FFMA R5, R0, 1.84467440737095516160e+19, RZ ;  /* 0x5f80000000050823 */ /* 0x000fc800000000ff */
[----:B------:R-:W0:Y:S02]  /*05b0*/  @P0 MUFU.RSQ R4, R5 ;  /* 0x0000000500040308 */ /* 0x000e240000001400 */
[----:B0-----:R-:W-:Y:S01]  /*05c0*/  @P0 FMUL.FTZ R6, R5, R4 ;  /* 0x0000000405060220 */ /* 0x001fe20000410000 */
[----:B------:R-:W-:Y:S01]  /*05d0*/  @P0 FMUL.FTZ R8, R4, 0.5 ;  /* 0x3f00000004080820 */ /* 0x000fe20000410000 */
[----:B------:R-:W-:Y:S02]  /*05e0*/  @!P0 MOV R4, R0 ;  /* 0x0000000000048202 */ /* 0x000fe40000000f00 */
[----:B------:R-:W-:-:S04]  /*05f0*/  @P0 FADD.FTZ R7, -R6, -RZ ;  /* 0x800000ff06070221 */ /* 0x000fc80000010100 */
[----:B------:R-:W-:-:S04]  /*0600*/  @P0 FFMA R7, R6, R7, R5 ;  /* 0x0000000706070223 */ /* 0x000fc80000000005 */
[----:B------:R-:W-:-:S04]  /*0610*/  @P0 FFMA R7, R7, R8, R6 ;  /* 0x0000000807070223 */ /* 0x000fc80000000006 */
[----:B------:R-:W-:-:S07]  /*0620*/  @P0 FMUL.FTZ R4, R7, 2.3283064365386962891e-10 ;  /* 0x2f80000007040820 */ /* 0x000fce0000410000 */
.L_x_15:
[----:B------:R-:W-:Y:S01]  /*0630*/  HFMA2 R5, -RZ, RZ, 0, 0 ;  /* 0x00000000ff057431 */ /* 0x000fe200000001ff */
[----:B------:R-:W-:Y:S02]  /*0640*/  MOV R0, R4 ;  /* 0x0000000400007202 */ /* 0x000fe40000000f00 */
[----:B------:R-:W-:-:S04]  /*0650*/  MOV R4, R9 ;  /* 0x0000000900047202 */ /* 0x000fc80000000f00 */
[----:B------:R-:W-:Y:S05]  /*0660*/  RET.REL.NODEC R4 `(_Z7kernel1Pfi) ;  /* 0xfffffff804647950 */ /* 0x000fea0003c3ffff */
.L_x_16:
        /* <DEDUP_REMOVED lines=9> */
.L_x_17:


//--------------------- .nv.shared.reserved.0     --------------------------
	.section	.nv.shared.reserved.0,"aw",@nobits
	.weak		__nv_reservedSMEM_offset_0_alias
	.size		__nv_reservedSMEM_offset_0_alias, 0, 64
	.other		__nv_reservedSMEM_offset_0_alias,@"STO_CUDA_RESERVED_SHARED STV_DEFAULT"
__nv_reservedSMEM_offset_0_alias:
	.zero		0
	.zero		64


//--------------------- .nv.constant0._Z7kernel2Pfi --------------------------
	.section	.nv.constant0._Z7kernel2Pfi,"a",@progbits
	.sectionflags	@""
	.align	4
.nv.constant0._Z7kernel2Pfi:
	.zero		908


//--------------------- .nv.constant0._Z7kernel1Pfi --------------------------
	.section	.nv.constant0._Z7kernel1Pfi,"a",@progbits
	.sectionflags	@""
	.align	4
.nv.constant0._Z7kernel1Pfi:
	.zero		908


//--------------------- SYMBOLS --------------------------

	.type		.nv.reservedSmem.offset0,@object
	.size		.nv.reservedSmem.offset0,0x4
